//
// Generated by NVIDIA NVVM Compiler
//
// Compiler Build ID: CL-36424714
// Cuda compilation tools, release 13.0, V13.0.88
// Based on NVVM 20.0.0
//

.version 9.0
.target sm_100
.address_size 64

	// .globl	_Z11hist_kernelPfiPiiii

.visible .entry _Z11hist_kernelPfiPiiii(
	.param .u64 .ptr .align 1 _Z11hist_kernelPfiPiiii_param_0,
	.param .u32 _Z11hist_kernelPfiPiiii_param_1,
	.param .u64 .ptr .align 1 _Z11hist_kernelPfiPiiii_param_2,
	.param .u32 _Z11hist_kernelPfiPiiii_param_3,
	.param .u32 _Z11hist_kernelPfiPiiii_param_4,
	.param .u32 _Z11hist_kernelPfiPiiii_param_5
)
{
	.reg .pred 	%p<13>;
	.reg .b32 	%r<20>;
	.reg .b32 	%f<11>;
	.reg .b64 	%rd<9>;

	ld.param.u64 	%rd3, [_Z11hist_kernelPfiPiiii_param_0];
	ld.param.u32 	%r8, [_Z11hist_kernelPfiPiiii_param_1];
	ld.param.u64 	%rd4, [_Z11hist_kernelPfiPiiii_param_2];
	ld.param.u32 	%r9, [_Z11hist_kernelPfiPiiii_param_3];
	ld.param.u32 	%r10, [_Z11hist_kernelPfiPiiii_param_4];
	ld.param.u32 	%r11, [_Z11hist_kernelPfiPiiii_param_5];
	mov.u32 	%r12, %tid.x;
	mov.u32 	%r13, %ctaid.x;
	mov.u32 	%r1, %ntid.x;
	mad.lo.s32 	%r18, %r13, %r1, %r12;
	setp.ge.s32 	%p1, %r18, %r8;
	@%p1 bra 	$L__BB0_9;
	cvt.rn.f32.s32 	%f5, %r11;
	cvt.rn.f32.s32 	%f1, %r10;
	cvt.rn.f32.s32 	%f2, %r9;
	sub.f32 	%f6, %f1, %f2;
	div.rn.f32 	%f3, %f6, %f5;
	mov.u32 	%r14, %nctaid.x;
	mul.lo.s32 	%r3, %r1, %r14;
	cvta.to.global.u64 	%rd1, %rd3;
	cvta.to.global.u64 	%rd2, %rd4;
$L__BB0_2:
	setp.lt.s32 	%p2, %r11, 1;
	mul.wide.s32 	%rd5, %r18, 4;
	add.s64 	%rd6, %rd1, %rd5;
	ld.global.f32 	%f4, [%rd6];
	setp.ltu.f32 	%p3, %f4, %f2;
	setp.geu.f32 	%p4, %f4, %f1;
	or.pred  	%p5, %p3, %p4;
	setp.eq.f32 	%p6, %f4, 0f00000000;
	or.pred  	%p7, %p6, %p5;
	or.pred  	%p8, %p7, %p2;
	@%p8 bra 	$L__BB0_8;
	mov.b32 	%r19, 0;
$L__BB0_4:
	cvt.rn.f32.u32 	%f7, %r19;
	fma.rn.f32 	%f8, %f3, %f7, %f2;
	setp.ltu.f32 	%p9, %f4, %f8;
	@%p9 bra 	$L__BB0_7;
	add.s32 	%r16, %r19, 1;
	cvt.rn.f32.u32 	%f9, %r16;
	fma.rn.f32 	%f10, %f3, %f9, %f2;
	setp.geu.f32 	%p10, %f4, %f10;
	@%p10 bra 	$L__BB0_7;
	mul.wide.u32 	%rd7, %r19, 4;
	add.s64 	%rd8, %rd2, %rd7;
	atom.global.add.u32 	%r17, [%rd8], 1;
	bra.uni 	$L__BB0_8;
$L__BB0_7:
	add.s32 	%r19, %r19, 1;
	setp.ne.s32 	%p11, %r19, %r11;
	@%p11 bra 	$L__BB0_4;
$L__BB0_8:
	add.s32 	%r18, %r18, %r3;
	setp.lt.s32 	%p12, %r18, %r8;
	@%p12 bra 	$L__BB0_2;
$L__BB0_9:
	ret;

}


// ===== COMPILED SASS (sm_100) =====

	.target	sm_100

	.elftype	@"ET_EXEC"


//--------------------- .note.nv.tkinfo           --------------------------
	.section	.note.nv.tkinfo,"",@"SHT_NOTE"
	.sectionflags	@"SHF_NOTE_NV_TKINFO"
	.tkinfo
        /*0018*/ 	.word	0x00000002
        /*0030*/ 	.string	""
        /*0030*/ 	.string	"ptxas"
        /*0030*/ 	.string	"Cuda compilation tools, release 13.0, V13.0.88"
        /*0030*/ 	.string	"Build cuda_13.0.r13.0/compiler.36424714_0"
        /*0030*/ 	.string	"-arch sm_100 -m 64 "



//--------------------- .note.nv.cuinfo           --------------------------
	.section	.note.nv.cuinfo,"",@"SHT_NOTE"
	.sectionflags	@"SHF_NOTE_NV_CUINFO"
        /*0018*/ 	.short	0x0002
        /*001a*/ 	.short	0x0064
        /*001c*/ 	.short	0x0082
	.zero		2


//--------------------- .nv.info                  --------------------------
	.section	.nv.info,"",@"SHT_CUDA_INFO"
	.align	4


	//----- nvinfo : EIATTR_REGCOUNT
	.align		4
        /*0000*/ 	.byte	0x04, 0x2f
        /*0002*/ 	.short	(.L_1 - .L_0)
	.align		4
.L_0:
        /*0004*/ 	.word	index@(_Z11hist_kernelPfiPiiii)
        /*0008*/ 	.word	0x00000012


	//----- nvinfo : EIATTR_FRAME_SIZE
	.align		4
.L_1:
        /*000c*/ 	.byte	0x04, 0x11
        /*000e*/ 	.short	(.L_3 - .L_2)
	.align		4
.L_2:
        /*0010*/ 	.word	index@($__internal_0_$__cuda_sm3x_div_rn_noftz_f32_slowpath)
        /*0014*/ 	.word	0x00000000


	//----- nvinfo : EIATTR_FRAME_SIZE
	.align		4
.L_3:
        /*0018*/ 	.byte	0x04, 0x11
        /*001a*/ 	.short	(.L_5 - .L_4)
	.align		4
.L_4:
        /*001c*/ 	.word	index@(_Z11hist_kernelPfiPiiii)
        /*0020*/ 	.word	0x00000000


	//----- nvinfo : EIATTR_MIN_STACK_SIZE
	.align		4
.L_5:
        /*0024*/ 	.byte	0x04, 0x12
        /*0026*/ 	.short	(.L_7 - .L_6)
	.align		4
.L_6:
        /*0028*/ 	.word	index@(_Z11hist_kernelPfiPiiii)
        /*002c*/ 	.word	0x00000000
.L_7:


//--------------------- .nv.compat                --------------------------
	.section	.nv.compat,"",@"SHT_CUDA_COMPAT_INFO"
	.align	4
        /*0000*/ 	.byte	0x02, 0x09, 0x00, 0x00, 0x02, 0x02, 0x01, 0x00, 0x02, 0x05, 0x05, 0x00, 0x03, 0x07, 0x01, 0x01
        /*0010*/ 	.byte	0x02, 0x03, 0x00, 0x00, 0x02, 0x06, 0x01, 0x00, 0x04, 0x0b, 0x08, 0x00, 0x01, 0x00, 0x00, 0x00
        /*0020*/ 	.byte	0x00, 0x00, 0x00, 0x00


//--------------------- .nv.info._Z11hist_kernelPfiPiiii --------------------------
	.section	.nv.info._Z11hist_kernelPfiPiiii,"",@"SHT_CUDA_INFO"
	.sectionflags	@""
	.align	4


	//----- nvinfo : EIATTR_CUDA_API_VERSION
	.align		4
        /*0000*/ 	.byte	0x04, 0x37
        /*0002*/ 	.short	(.L_9 - .L_8)
.L_8:
        /*0004*/ 	.word	0x00000082


	//----- nvinfo : EIATTR_KPARAM_INFO
	.align		4
.L_9:
        /*0008*/ 	.byte	0x04, 0x17
        /*000a*/ 	.short	(.L_11 - .L_10)
.L_10:
        /*000c*/ 	.word	0x00000000
        /*0010*/ 	.short	0x0005
        /*0012*/ 	.short	0x0020
        /*0014*/ 	.byte	0x00, 0xf0, 0x11, 0x00


	//----- nvinfo : EIATTR_KPARAM_INFO
	.align		4
.L_11:
        /*0018*/ 	.byte	0x04, 0x17
        /*001a*/ 	.short	(.L_13 - .L_12)
.L_12:
        /*001c*/ 	.word	0x00000000
        /*0020*/ 	.short	0x0004
        /*0022*/ 	.short	0x001c
        /*0024*/ 	.byte	0x00, 0xf0, 0x11, 0x00


	//----- nvinfo : EIATTR_KPARAM_INFO
	.align		4
.L_13:
        /*0028*/ 	.byte	0x04, 0x17
        /*002a*/ 	.short	(.L_15 - .L_14)
.L_14:
        /*002c*/ 	.word	0x00000000
        /*0030*/ 	.short	0x0003
        /*0032*/ 	.short	0x0018
        /*0034*/ 	.byte	0x00, 0xf0, 0x11, 0x00


	//----- nvinfo : EIATTR_KPARAM_INFO
	.align		4
.L_15:
        /*0038*/ 	.byte	0x04, 0x17
        /*003a*/ 	.short	(.L_17 - .L_16)
.L_16:
        /*003c*/ 	.word	0x00000000
        /*0040*/ 	.short	0x0002
        /*0042*/ 	.short	0x0010
        /*0044*/ 	.byte	0x00, 0xf5, 0x21, 0x00


	//----- nvinfo : EIATTR_KPARAM_INFO
	.align		4
.L_17:
        /*0048*/ 	.byte	0x04, 0x17
        /*004a*/ 	.short	(.L_19 - .L_18)
.L_18:
        /*004c*/ 	.word	0x00000000
        /*0050*/ 	.short	0x0001
        /*0052*/ 	.short	0x0008
        /*0054*/ 	.byte	0x00, 0xf0, 0x11, 0x00


	//----- nvinfo : EIATTR_KPARAM_INFO
	.align		4
.L_19:
        /*0058*/ 	.byte	0x04, 0x17
        /*005a*/ 	.short	(.L_21 - .L_20)
.L_20:
        /*005c*/ 	.word	0x00000000
        /*0060*/ 	.short	0x0000
        /*0062*/ 	.short	0x0000
        /*0064*/ 	.byte	0x00, 0xf5, 0x21, 0x00


	//----- nvinfo : EIATTR_SPARSE_MMA_MASK
	.align		4
.L_21:
        /*0068*/ 	.byte	0x03, 0x50
        /*006a*/ 	.short	0x0000


	//----- nvinfo : EIATTR_MAXREG_COUNT
	.align		4
        /*006c*/ 	.byte	0x03, 0x1b
        /*006e*/ 	.short	0x00ff


	//----- nvinfo : EIATTR_MERCURY_ISA_VERSION
	.align		4
        /*0070*/ 	.byte	0x03, 0x5f
        /*0072*/ 	.short	0x0101


	//----- nvinfo : EIATTR_VRC_CTA_INIT_COUNT
	.align		4
        /*0074*/ 	.byte	0x02, 0x4a
	.zero		1
	.zero		1


	//----- nvinfo : EIATTR_EXIT_INSTR_OFFSETS
	.align		4
        /*0078*/ 	.byte	0x04, 0x1c
        /*007a*/ 	.short	(.L_23 - .L_22)


	//   ....[0]....
.L_22:
        /*007c*/ 	.word	0x00000070


	//   ....[1]....
        /*0080*/ 	.word	0x000003d0


	//----- nvinfo : EIATTR_CRS_STACK_SIZE
	.align		4
.L_23:
        /*0084*/ 	.byte	0x04, 0x1e
        /*0086*/ 	.short	(.L_25 - .L_24)
.L_24:
        /*0088*/ 	.word	0x00000000


	//----- nvinfo : EIATTR_CBANK_PARAM_SIZE
	.align		4
.L_25:
        /*008c*/ 	.byte	0x03, 0x19
        /*008e*/ 	.short	0x0024


	//----- nvinfo : EIATTR_PARAM_CBANK
	.align		4
        /*0090*/ 	.byte	0x04, 0x0a
        /*0092*/ 	.short	(.L_27 - .L_26)
	.align		4
.L_26:
        /*0094*/ 	.word	index@(.nv.constant0._Z11hist_kernelPfiPiiii)
        /*0098*/ 	.short	0x0380
        /*009a*/ 	.short	0x0024


	//----- nvinfo : EIATTR_SW_WAR
	.align		4
.L_27:
        /*009c*/ 	.byte	0x04, 0x36
        /*009e*/ 	.short	(.L_29 - .L_28)
.L_28:
        /*00a0*/ 	.word	0x00000008
.L_29:


//--------------------- .nv.callgraph             --------------------------
	.section	.nv.callgraph,"",@"SHT_CUDA_CALLGRAPH"
	.align	4
	.sectionentsize	8
	.align		4
        /*0000*/ 	.word	0x00000000
	.align		4
        /*0004*/ 	.word	0xffffffff
	.align		4
        /*0008*/ 	.word	0x00000000
	.align		4
        /*000c*/ 	.word	0xfffffffe
	.align		4
        /*0010*/ 	.word	0x00000000
	.align		4
        /*0014*/ 	.word	0xfffffffd
	.align		4
        /*0018*/ 	.word	0x00000000
	.align		4
        /*001c*/ 	.word	0xfffffffc


//--------------------- .text._Z11hist_kernelPfiPiiii --------------------------
	.section	.text._Z11hist_kernelPfiPiiii,"ax",@progbits
	.align	128
        .global         _Z11hist_kernelPfiPiiii
        .type           _Z11hist_kernelPfiPiiii,@function
        .size           _Z11hist_kernelPfiPiiii,(.L_x_15 - _Z11hist_kernelPfiPiiii)
        .other          _Z11hist_kernelPfiPiiii,@"STO_CUDA_ENTRY STV_DEFAULT"
_Z11hist_kernelPfiPiiii:
.text._Z11hist_kernelPfiPiiii:
[----:B------:R-:W-:Y:S01]  /*0000*/  LDC R1, c[0x0][0x37c] ;  /* 0x0000df00ff017b82 */ /* 0x000fe20000000800 */
[----:B------:R-:W0:Y:S07]  /*0010*/  S2R R3, SR_TID.X ;  /* 0x0000000000037919 */ /* 0x000e2e0000002100 */
[----:B------:R-:W0:Y:S01]  /*0020*/  S2UR UR4, SR_CTAID.X ;  /* 0x00000000000479c3 */ /* 0x000e220000002500 */
[----:B------:R-:W1:Y:S07]  /*0030*/  LDCU UR5, c[0x0][0x388] ;  /* 0x00007100ff0577ac */ /* 0x000e6e0008000800 */
[----:B------:R-:W0:Y:S02]  /*0040*/  LDC R6, c[0x0][0x360] ;  /* 0x0000d800ff067b82 */ /* 0x000e240000000800 */
[----:B0-----:R-:W-:-:S05]  /*0050*/  IMAD R4, R6, UR4, R3 ;  /* 0x0000000406047c24 */ /* 0x001fca000f8e0203 */
[----:B-1----:R-:W-:-:S13]  /*0060*/  ISETP.GE.AND P0, PT, R4, UR5, PT ;  /* 0x0000000504007c0c */ /* 0x002fda000bf06270 */
[----:B------:R-:W-:Y:S05]  /*0070*/  @P0 EXIT ;  /* 0x000000000000094d */ /* 0x000fea0003800000 */
[----:B------:R-:W0:Y:S01]  /*0080*/  LDCU UR4, c[0x0][0x3a0] ;  /* 0x00007400ff0477ac */ /* 0x000e220008000800 */
[----:B------:R-:W1:Y:S01]  /*0090*/  LDCU.64 UR6, c[0x0][0x398] ;  /* 0x00007300ff0677ac */ /* 0x000e620008000a00 */
[----:B0-----:R-:W-:-:S04]  /*00a0*/  I2FP.F32.S32 R3, UR4 ;  /* 0x0000000400037c45 */ /* 0x001fc80008201400 */
[----:B------:R-:W0:Y:S01]  /*00b0*/  MUFU.RCP R8, R3 ;  /* 0x0000000300087308 */ /* 0x000e220000001000 */
[----:B-1----:R-:W-:Y:S02]  /*00c0*/  I2FP.F32.S32 R5, UR7 ;  /* 0x0000000700057c45 */ /* 0x002fe40008201400 */
[----:B------:R-:W-:-:S05]  /*00d0*/  I2FP.F32.S32 R2, UR6 ;  /* 0x0000000600027c45 */ /* 0x000fca0008201400 */
[----:B------:R-:W-:-:S04]  /*00e0*/  FADD R0, R5, -R2 ;  /* 0x8000000205007221 */ /* 0x000fc80000000000 */
[----:B------:R-:W1:Y:S01]  /*00f0*/  FCHK P0, R0, R3 ;  /* 0x0000000300007302 */ /* 0x000e620000000000 */
[----:B0-----:R-:W-:-:S04]  /*0100*/  FFMA R7, -R3, R8, 1 ;  /* 0x3f80000003077423 */ /* 0x001fc80000000108 */
[----:B------:R-:W-:-:S04]  /*0110*/  FFMA R7, R8, R7, R8 ;  /* 0x0000000708077223 */ /* 0x000fc80000000008 */
[----:B------:R-:W-:-:S04]  /*0120*/  FFMA R8, R0, R7, RZ ;  /* 0x0000000700087223 */ /* 0x000fc800000000ff */
[----:B------:R-:W-:-:S04]  /*0130*/  FFMA R9, -R3, R8, R0 ;  /* 0x0000000803097223 */ /* 0x000fc80000000100 */
[----:B------:R-:W-:Y:S01]  /*0140*/  FFMA R9, R7, R9, R8 ;  /* 0x0000000907097223 */ /* 0x000fe20000000008 */
[----:B-1----:R-:W-:Y:S06]  /*0150*/  @!P0 BRA `(.L_x_0) ;  /* 0x00000000000c8947 */ /* 0x002fec0003800000 */
[----:B------:R-:W-:-:S07]  /*0160*/  MOV R8, 0x180 ;  /* 0x0000018000087802 */ /* 0x000fce0000000f00 */
[----:B------:R-:W-:Y:S05]  /*0170*/  CALL.REL.NOINC `($__internal_0_$__cuda_sm3x_div_rn_noftz_f32_slowpath) ;  /* 0x0000000000987944 */ /* 0x000fea0003c00000 */
[----:B------:R-:W-:-:S07]  /*0180*/  IMAD.MOV.U32 R9, RZ, RZ, R0 ;  /* 0x000000ffff097224 */ /* 0x000fce00078e0000 */
.L_x_0:
[----:B------:R-:W0:Y:S01]  /*0190*/  LDCU UR4, c[0x0][0x370] ;  /* 0x00006e00ff0477ac */ /* 0x000e220008000800 */
[----:B------:R-:W1:Y:S01]  /*01a0*/  LDCU.64 UR6, c[0x0][0x358] ;  /* 0x00006b00ff0677ac */ /* 0x000e620008000a00 */
[----:B------:R-:W2:Y:S01]  /*01b0*/  LDCU UR5, c[0x0][0x3a0] ;  /* 0x00007400ff0577ac */ /* 0x000ea20008000800 */
[----:B0-----:R-:W-:-:S07]  /*01c0*/  IMAD R3, R6, UR4, RZ ;  /* 0x0000000406037c24 */ /* 0x001fce000f8e02ff */
.L_x_5:
[----:B0-----:R-:W0:Y:S01]  /*01d0*/  LDC.64 R6, c[0x0][0x380] ;  /* 0x0000e000ff067b82 */ /* 0x001e220000000a00 */
[----:B------:R-:W3:Y:S07]  /*01e0*/  LDCU UR4, c[0x0][0x388] ;  /* 0x00007100ff0477ac */ /* 0x000eee0008000800 */
[----:B------:R-:W4:Y:S01]  /*01f0*/  LDC R0, c[0x0][0x3a0] ;  /* 0x0000e800ff007b82 */ /* 0x000f220000000800 */
[----:B0-----:R-:W-:-:S06]  /*0200*/  IMAD.WIDE R6, R4, 0x4, R6 ;  /* 0x0000000404067825 */ /* 0x001fcc00078e0206 */
[----:B-1----:R-:W5:Y:S01]  /*0210*/  LDG.E R6, desc[UR6][R6.64] ;  /* 0x0000000606067981 */ /* 0x002f62000c1e1900 */
[----:B------:R-:W-:Y:S01]  /*0220*/  IMAD.IADD R4, R3, 0x1, R4 ;  /* 0x0000000103047824 */ /* 0x000fe200078e0204 */
[----:B------:R-:W-:Y:S04]  /*0230*/  BSSY.RECONVERGENT B0, `(.L_x_1) ;  /* 0x0000018000007945 */ /* 0x000fe80003800200 */
[----:B---3--:R-:W-:Y:S02]  /*0240*/  ISETP.GE.AND P1, PT, R4, UR4, PT ;  /* 0x0000000404007c0c */ /* 0x008fe4000bf26270 */
[----:B-----5:R-:W-:-:S04]  /*0250*/  FSETP.GEU.AND P0, PT, R6, R5, PT ;  /* 0x000000050600720b */ /* 0x020fc80003f0e000 */
[----:B------:R-:W-:-:S04]  /*0260*/  FSETP.LTU.OR P0, PT, R6, R2, P0 ;  /* 0x000000020600720b */ /* 0x000fc80000709400 */
[----:B------:R-:W-:-:S04]  /*0270*/  FSETP.EQ.OR P0, PT, R6, RZ, P0 ;  /* 0x000000ff0600720b */ /* 0x000fc80000702400 */
[----:B----4-:R-:W-:-:S13]  /*0280*/  ISETP.LT.OR P0, PT, R0, 0x1, P0 ;  /* 0x000000010000780c */ /* 0x010fda0000701670 */
[----:B------:R-:W-:Y:S05]  /*0290*/  @P0 BRA `(.L_x_2) ;  /* 0x0000000000440947 */ /* 0x000fea0003800000 */
[----:B------:R-:W-:-:S07]  /*02a0*/  IMAD.MOV.U32 R11, RZ, RZ, RZ ;  /* 0x000000ffff0b7224 */ /* 0x000fce00078e00ff */
.L_x_4:
[----:B------:R-:W-:Y:S01]  /*02b0*/  VIADD R0, R11, 0x1 ;  /* 0x000000010b007836 */ /* 0x000fe20000000000 */
[----:B------:R-:W-:-:S04]  /*02c0*/  I2FP.F32.U32 R7, R11 ;  /* 0x0000000b00077245 */ /* 0x000fc80000201000 */
[----:B------:R-:W-:Y:S01]  /*02d0*/  I2FP.F32.U32 R13, R0 ;  /* 0x00000000000d7245 */ /* 0x000fe20000201000 */
[----:B------:R-:W-:-:S04]  /*02e0*/  FFMA R7, R7, R9, R2 ;  /* 0x0000000907077223 */ /* 0x000fc80000000002 */
[----:B------:R-:W-:Y:S01]  /*02f0*/  FFMA R13, R13, R9, R2 ;  /* 0x000000090d0d7223 */ /* 0x000fe20000000002 */
[----:B------:R-:W-:-:S04]  /*0300*/  FSETP.GE.AND P2, PT, R6, R7, PT ;  /* 0x000000070600720b */ /* 0x000fc80003f46000 */
[----:B------:R-:W-:-:S13]  /*0310*/  FSETP.GEU.AND P0, PT, R6, R13, PT ;  /* 0x0000000d0600720b */ /* 0x000fda0003f0e000 */
[----:B------:R-:W-:Y:S05]  /*0320*/  @!P0 BRA P2, `(.L_x_3) ;  /* 0x0000000000108947 */ /* 0x000fea0001000000 */
[----:B--2---:R-:W-:Y:S01]  /*0330*/  ISETP.NE.AND P0, PT, R0, UR5, PT ;  /* 0x0000000500007c0c */ /* 0x004fe2000bf05270 */
[----:B------:R-:W-:-:S12]  /*0340*/  IMAD.MOV.U32 R11, RZ, RZ, R0 ;  /* 0x000000ffff0b7224 */ /* 0x000fd800078e0000 */
[----:B------:R-:W-:Y:S05]  /*0350*/  @P0 BRA `(.L_x_4) ;  /* 0xfffffffc00d40947 */ /* 0x000fea000383ffff */
[----:B------:R-:W-:Y:S05]  /*0360*/  BRA `(.L_x_2) ;  /* 0x0000000000107947 */ /* 0x000fea0003800000 */
.L_x_3:
[----:B------:R-:W0:Y:S01]  /*0370*/  LDC.64 R6, c[0x0][0x390] ;  /* 0x0000e400ff067b82 */ /* 0x000e220000000a00 */
[----:B------:R-:W-:Y:S02]  /*0380*/  IMAD.MOV.U32 R13, RZ, RZ, 0x1 ;  /* 0x00000001ff0d7424 */ /* 0x000fe400078e00ff */
[----:B0-----:R-:W-:-:S05]  /*0390*/  IMAD.WIDE.U32 R6, R11, 0x4, R6 ;  /* 0x000000040b067825 */ /* 0x001fca00078e0006 */
[----:B------:R0:W-:Y:S02]  /*03a0*/  REDG.E.ADD.STRONG.GPU desc[UR6][R6.64], R13 ;  /* 0x0000000d0600798e */ /* 0x0001e4000c12e106 */
.L_x_2:
[----:B--2---:R-:W-:Y:S05]  /*03b0*/  BSYNC.RECONVERGENT B0 ;  /* 0x0000000000007941 */ /* 0x004fea0003800200 */
.L_x_1:
[----:B------:R-:W-:Y:S05]  /*03c0*/  @!P1 BRA `(.L_x_5) ;  /* 0xfffffffc00809947 */ /* 0x000fea000383ffff */
[----:B------:R-:W-:Y:S05]  /*03d0*/  EXIT ;  /* 0x000000000000794d */ /* 0x000fea0003800000 */
        .weak           $__internal_0_$__cuda_sm3x_div_rn_noftz_f32_slowpath
        .type           $__internal_0_$__cuda_sm3x_div_rn_noftz_f32_slowpath,@function
        .size           $__internal_0_$__cuda_sm3x_div_rn_noftz_f32_slowpath,(.L_x_15 - $__internal_0_$__cuda_sm3x_div_rn_noftz_f32_slowpath)
$__internal_0_$__cuda_sm3x_div_rn_noftz_f32_slowpath:
[--C-:B------:R-:W-:Y:S01]  /*03e0*/  SHF.R.U32.HI R9, RZ, 0x17, R3.reuse ;  /* 0x00000017ff097819 */ /* 0x100fe20000011603 */
[--C-:B------:R-:W-:Y:S01]  /*03f0*/  IMAD.MOV.U32 R11, RZ, RZ, R0.reuse ;  /* 0x000000ffff0b7224 */ /* 0x100fe200078e0000 */
[----:B------:R-:W-:Y:S01]  /*0400*/  SHF.R.U32.HI R7, RZ, 0x17, R0 ;  /* 0x00000017ff077819 */ /* 0x000fe20000011600 */
[----:B------:R-:W-:Y:S01]  /*0410*/  IMAD.MOV.U32 R12, RZ, RZ, R3 ;  /* 0x000000ffff0c7224 */ /* 0x000fe200078e0003 */
[----:B------:R-:W-:Y:S02]  /*0420*/  LOP3.LUT R9, R9, 0xff, RZ, 0xc0, !PT ;  /* 0x000000ff09097812 */ /* 0x000fe400078ec0ff */
[----:B------:R-:W-:-:S03]  /*0430*/  LOP3.LUT R10, R7, 0xff, RZ, 0xc0, !PT ;  /* 0x000000ff070a7812 */ /* 0x000fc600078ec0ff */
[----:B------:R-:W-:Y:S02]  /*0440*/  VIADD R14, R9, 0xffffffff ;  /* 0xffffffff090e7836 */ /* 0x000fe40000000000 */
[----:B------:R-:W-:-:S03]  /*0450*/  VIADD R13, R10, 0xffffffff ;  /* 0xffffffff0a0d7836 */ /* 0x000fc60000000000 */
[----:B------:R-:W-:-:S04]  /*0460*/  ISETP.GT.U32.AND P0, PT, R14, 0xfd, PT ;  /* 0x000000fd0e00780c */ /* 0x000fc80003f04070 */
[----:B------:R-:W-:-:S13]  /*0470*/  ISETP.GT.U32.OR P0, PT, R13, 0xfd, P0 ;  /* 0x000000fd0d00780c */ /* 0x000fda0000704470 */
[----:B------:R-:W-:Y:S01]  /*0480*/  @!P0 IMAD.MOV.U32 R7, RZ, RZ, RZ ;  /* 0x000000ffff078224 */ /* 0x000fe200078e00ff */
[----:B------:R-:W-:Y:S06]  /*0490*/  @!P0 BRA `(.L_x_6) ;  /* 0x00000000005c8947 */ /* 0x000fec0003800000 */
[----:B------:R-:W-:Y:S02]  /*04a0*/  FSETP.GTU.FTZ.AND P0, PT, |R0|, +INF , PT ;  /* 0x7f8000000000780b */ /* 0x000fe40003f1c200 */
[----:B------:R-:W-:-:S04]  /*04b0*/  FSETP.GTU.FTZ.AND P1, PT, |R3|, +INF , PT ;  /* 0x7f8000000300780b */ /* 0x000fc80003f3c200 */
[----:B------:R-:W-:-:S13]  /*04c0*/  PLOP3.LUT P0, PT, P0, P1, PT, 0xf8, 0x8f ;  /* 0x00000000008f781c */ /* 0x000fda0000703f70 */
[----:B------:R-:W-:Y:S05]  /*04d0*/  @P0 BRA `(.L_x_7) ;  /* 0x0000000400440947 */ /* 0x000fea0003800000 */
[----:B------:R-:W-:-:S13]  /*04e0*/  LOP3.LUT P0, RZ, R12, 0x7fffffff, R11, 0xc8, !PT ;  /* 0x7fffffff0cff7812 */ /* 0x000fda000780c80b */
[----:B------:R-:W-:Y:S05]  /*04f0*/  @!P0 BRA `(.L_x_8) ;  /* 0x0000000400348947 */ /* 0x000fea0003800000 */
[C---:B------:R-:W-:Y:S02]  /*0500*/  FSETP.NEU.FTZ.AND P2, PT, |R0|.reuse, +INF , PT ;  /* 0x7f8000000000780b */ /* 0x040fe40003f5d200 */
[----:B------:R-:W-:Y:S02]  /*0510*/  FSETP.NEU.FTZ.AND P1, PT, |R3|, +INF , PT ;  /* 0x7f8000000300780b */ /* 0x000fe40003f3d200 */
[----:B------:R-:W-:-:S11]  /*0520*/  FSETP.NEU.FTZ.AND P0, PT, |R0|, +INF , PT ;  /* 0x7f8000000000780b */ /* 0x000fd60003f1d200 */
[----:B------:R-:W-:Y:S05]  /*0530*/  @!P1 BRA !P2, `(.L_x_8) ;  /* 0x0000000400249947 */ /* 0x000fea0005000000 */
[----:B------:R-:W-:-:S04]  /*0540*/  LOP3.LUT P2, RZ, R11, 0x7fffffff, RZ, 0xc0, !PT ;  /* 0x7fffffff0bff7812 */ /* 0x000fc8000784c0ff */
[----:B------:R-:W-:-:S13]  /*0550*/  PLOP3.LUT P1, PT, P1, P2, PT, 0x2f, 0xf2 ;  /* 0x0000000000f2781c */ /* 0x000fda0000f24577 */
[----:B------:R-:W-:Y:S05]  /*0560*/  @P1 BRA `(.L_x_9) ;  /* 0x0000000400101947 */ /* 0x000fea0003800000 */
[----:B------:R-:W-:-:S04]  /*0570*/  LOP3.LUT P1, RZ, R12, 0x7fffffff, RZ, 0xc0, !PT ;  /* 0x7fffffff0cff7812 */ /* 0x000fc8000782c0ff */
[----:B------:R-:W-:-:S13]  /*0580*/  PLOP3.LUT P0, PT, P0, P1, PT, 0x2f, 0xf2 ;  /* 0x0000000000f2781c */ /* 0x000fda0000702577 */
[----:B------:R-:W-:Y:S05]  /*0590*/  @P0 BRA `(.L_x_10) ;  /* 0x0000000000f80947 */ /* 0x000fea0003800000 */
[----:B------:R-:W-:Y:S02]  /*05a0*/  ISETP.GE.AND P0, PT, R13, RZ, PT ;  /* 0x000000ff0d00720c */ /* 0x000fe40003f06270 */
[----:B------:R-:W-:-:S11]  /*05b0*/  ISETP.GE.AND P1, PT, R14, RZ, PT ;  /* 0x000000ff0e00720c */ /* 0x000fd60003f26270 */
[----:B------:R-:W-:Y:S02]  /*05c0*/  @P0 IMAD.MOV.U32 R7, RZ, RZ, RZ ;  /* 0x000000ffff070224 */ /* 0x000fe400078e00ff */
[----:B------:R-:W-:Y:S01]  /*05d0*/  @!P0 FFMA R11, R0, 1.84467440737095516160e+19, RZ ;  /* 0x5f800000000b8823 */ /* 0x000fe200000000ff */
[----:B------:R-:W-:Y:S02]  /*05e0*/  @!P0 IMAD.MOV.U32 R7, RZ, RZ, -0x40 ;  /* 0xffffffc0ff078424 */ /* 0x000fe400078e00ff */
[----:B------:R-:W-:Y:S02]  /*05f0*/  @!P1 FFMA R12, R3, 1.84467440737095516160e+19, RZ ;  /* 0x5f800000030c9823 */ /* 0x000fe400000000ff */
[----:B------:R-:W-:-:S07]  /*0600*/  @!P1 VIADD R7, R7, 0x40 ;  /* 0x0000004007079836 */ /* 0x000fce0000000000 */
.L_x_6:
[----:B------:R-:W-:Y:S01]  /*0610*/  LEA R3, R9, 0xc0800000, 0x17 ;  /* 0xc080000009037811 */ /* 0x000fe200078eb8ff */
[----:B------:R-:W-:-:S04]  /*0620*/  VIADD R10, R10, 0xffffff81 ;  /* 0xffffff810a0a7836 */ /* 0x000fc80000000000 */
[----:B------:R-:W-:Y:S02]  /*0630*/  IMAD.IADD R3, R12, 0x1, -R3 ;  /* 0x000000010c037824 */ /* 0x000fe400078e0a03 */
[C---:B------:R-:W-:Y:S01]  /*0640*/  IMAD R0, R10.reuse, -0x800000, R11 ;  /* 0xff8000000a007824 */ /* 0x040fe200078e020b */
[----:B------:R-:W-:Y:S01]  /*0650*/  IADD3 R10, PT, PT, R10, 0x7f, -R9 ;  /* 0x0000007f0a0a7810 */ /* 0x000fe20007ffe809 */
[----:B------:R-:W0:Y:S01]  /*0660*/  MUFU.RCP R12, R3 ;  /* 0x00000003000c7308 */ /* 0x000e220000001000 */
[----:B------:R-:W-:-:S03]  /*0670*/  FADD.FTZ R13, -R3, -RZ ;  /* 0x800000ff030d7221 */ /* 0x000fc60000010100 */
[----:B------:R-:W-:Y:S02]  /*0680*/  IMAD.IADD R10, R10, 0x1, R7 ;  /* 0x000000010a0a7824 */ /* 0x000fe400078e0207 */
[----:B0-----:R-:W-:-:S04]  /*0690*/  FFMA R15, R12, R13, 1 ;  /* 0x3f8000000c0f7423 */ /* 0x001fc8000000000d */
[----:B------:R-:W-:-:S04]  /*06a0*/  FFMA R14, R12, R15, R12 ;  /* 0x0000000f0c0e7223 */ /* 0x000fc8000000000c */
[----:B------:R-:W-:-:S04]  /*06b0*/  FFMA R11, R0, R14, RZ ;  /* 0x0000000e000b7223 */ /* 0x000fc800000000ff */
[----:B------:R-:W-:-:S04]  /*06c0*/  FFMA R12, R13, R11, R0 ;  /* 0x0000000b0d0c7223 */ /* 0x000fc80000000000 */
[----:B------:R-:W-:-:S04]  /*06d0*/  FFMA R11, R14, R12, R11 ;  /* 0x0000000c0e0b7223 */ /* 0x000fc8000000000b */
[----:B------:R-:W-:-:S04]  /*06e0*/  FFMA R12, R13, R11, R0 ;  /* 0x0000000b0d0c7223 */ /* 0x000fc80000000000 */
[----:B------:R-:W-:-:S05]  /*06f0*/  FFMA R0, R14, R12, R11 ;  /* 0x0000000c0e007223 */ /* 0x000fca000000000b */
[----:B------:R-:W-:-:S04]  /*0700*/  SHF.R.U32.HI R3, RZ, 0x17, R0 ;  /* 0x00000017ff037819 */ /* 0x000fc80000011600 */
[----:B------:R-:W-:-:S05]  /*0710*/  LOP3.LUT R3, R3, 0xff, RZ, 0xc0, !PT ;  /* 0x000000ff03037812 */ /* 0x000fca00078ec0ff */
[----:B------:R-:W-:-:S04]  /*0720*/  IMAD.IADD R9, R3, 0x1, R10 ;  /* 0x0000000103097824 */ /* 0x000fc800078e020a */
[----:B------:R-:W-:-:S05]  /*0730*/  VIADD R3, R9, 0xffffffff ;  /* 0xffffffff09037836 */ /* 0x000fca0000000000 */
[----:B------:R-:W-:-:S13]  /*0740*/  ISETP.GE.U32.AND P0, PT, R3, 0xfe, PT ;  /* 0x000000fe0300780c */ /* 0x000fda0003f06070 */
[----:B------:R-:W-:Y:S05]  /*0750*/  @!P0 BRA `(.L_x_11) ;  /* 0x0000000000808947 */ /* 0x000fea0003800000 */
[----:B------:R-:W-:-:S13]  /*0760*/  ISETP.GT.AND P0, PT, R9, 0xfe, PT ;  /* 0x000000fe0900780c */ /* 0x000fda0003f04270 */
[----:B------:R-:W-:Y:S05]  /*0770*/  @P0 BRA `(.L_x_12) ;  /* 0x00000000006c0947 */ /* 0x000fea0003800000 */
[----:B------:R-:W-:-:S13]  /*0780*/  ISETP.GE.AND P0, PT, R9, 0x1, PT ;  /* 0x000000010900780c */ /* 0x000fda0003f06270 */
[----:B------:R-:W-:Y:S05]  /*0790*/  @P0 BRA `(.L_x_13) ;  /* 0x0000000000980947 */ /* 0x000fea0003800000 */
[----:B------:R-:W-:Y:S02]  /*07a0*/  ISETP.GE.AND P0, PT, R9, -0x18, PT ;  /* 0xffffffe80900780c */ /* 0x000fe40003f06270 */
[----:B------:R-:W-:-:S11]  /*07b0*/  LOP3.LUT R0, R0, 0x80000000, RZ, 0xc0, !PT ;  /* 0x8000000000007812 */ /* 0x000fd600078ec0ff */
[----:B------:R-:W-:Y:S05]  /*07c0*/  @!P0 BRA `(.L_x_13) ;  /* 0x00000000008c8947 */ /* 0x000fea0003800000 */
[CCC-:B------:R-:W-:Y:S01]  /*07d0*/  FFMA.RZ R3, R14.reuse, R12.reuse, R11.reuse ;  /* 0x0000000c0e037223 */ /* 0x1c0fe2000000c00b */
[CCC-:B------:R-:W-:Y:S01]  /*07e0*/  FFMA.RM R10, R14.reuse, R12.reuse, R11.reuse ;  /* 0x0000000c0e0a7223 */ /* 0x1c0fe2000000400b */
[C---:B------:R-:W-:Y:S02]  /*07f0*/  ISETP.NE.AND P2, PT, R9.reuse, RZ, PT ;  /* 0x000000ff0900720c */ /* 0x040fe40003f45270 */
[----:B------:R-:W-:Y:S02]  /*0800*/  ISETP.NE.AND P1, PT, R9, RZ, PT ;  /* 0x000000ff0900720c */ /* 0x000fe40003f25270 */
[----:B------:R-:W-:Y:S01]  /*0810*/  LOP3.LUT R7, R3, 0x7fffff, RZ, 0xc0, !PT ;  /* 0x007fffff03077812 */ /* 0x000fe200078ec0ff */
[----:B------:R-:W-:Y:S01]  /*0820*/  FFMA.RP R3, R14, R12, R11 ;  /* 0x0000000c0e037223 */ /* 0x000fe2000000800b */
[----:B------:R-:W-:Y:S02]  /*0830*/  VIADD R12, R9, 0x20 ;  /* 0x00000020090c7836 */ /* 0x000fe40000000000 */
[----:B------:R-:W-:Y:S01]  /*0840*/  LOP3.LUT R7, R7, 0x800000, RZ, 0xfc, !PT ;  /* 0x0080000007077812 */ /* 0x000fe200078efcff */
[----:B------:R-:W-:Y:S01]  /*0850*/  IMAD.MOV R9, RZ, RZ, -R9 ;  /* 0x000000ffff097224 */ /* 0x000fe200078e0a09 */
[----:B------:R-:W-:-:S02]  /*0860*/  FSETP.NEU.FTZ.AND P0, PT, R3, R10, PT ;  /* 0x0000000a0300720b */ /* 0x000fc40003f1d000 */
[----:B------:R-:W-:Y:S02]  /*0870*/  SHF.L.U32 R12, R7, R12, RZ ;  /* 0x0000000c070c7219 */ /* 0x000fe400000006ff */
[----:B------:R-:W-:Y:S02]  /*0880*/  SEL R10, R9, RZ, P2 ;  /* 0x000000ff090a7207 */ /* 0x000fe40001000000 */
[----:B------:R-:W-:Y:S02]  /*0890*/  ISETP.NE.AND P1, PT, R12, RZ, P1 ;  /* 0x000000ff0c00720c */ /* 0x000fe40000f25270 */
[----:B------:R-:W-:Y:S02]  /*08a0*/  SHF.R.U32.HI R10, RZ, R10, R7 ;  /* 0x0000000aff0a7219 */ /* 0x000fe40000011607 */
[----:B------:R-:W-:Y:S02]  /*08b0*/  PLOP3.LUT P0, PT, P0, P1, PT, 0xf8, 0x8f ;  /* 0x00000000008f781c */ /* 0x000fe40000703f70 */
[----:B------:R-:W-:-:S02]  /*08c0*/  SHF.R.U32.HI R12, RZ, 0x1, R10 ;  /* 0x00000001ff0c7819 */ /* 0x000fc4000001160a */
[----:B------:R-:W-:-:S04]  /*08d0*/  SEL R3, RZ, 0x1, !P0 ;  /* 0x00000001ff037807 */ /* 0x000fc80004000000 */
[----:B------:R-:W-:-:S04]  /*08e0*/  LOP3.LUT R3, R3, 0x1, R12, 0xf8, !PT ;  /* 0x0000000103037812 */ /* 0x000fc800078ef80c */
[----:B------:R-:W-:-:S05]  /*08f0*/  LOP3.LUT R3, R3, R10, RZ, 0xc0, !PT ;  /* 0x0000000a03037212 */ /* 0x000fca00078ec0ff */
[----:B------:R-:W-:-:S05]  /*0900*/  IMAD.IADD R3, R12, 0x1, R3 ;  /* 0x000000010c037824 */ /* 0x000fca00078e0203 */
[----:B------:R-:W-:Y:S01]  /*0910*/  LOP3.LUT R0, R3, R0, RZ, 0xfc, !PT ;  /* 0x0000000003007212 */ /* 0x000fe200078efcff */
[----:B------:R-:W-:Y:S06]  /*0920*/  BRA `(.L_x_13) ;  /* 0x0000000000347947 */ /* 0x000fec0003800000 */
.L_x_12:
[----:B------:R-:W-:-:S04]  /*0930*/  LOP3.LUT R0, R0, 0x80000000, RZ, 0xc0, !PT ;  /* 0x8000000000007812 */ /* 0x000fc800078ec0ff */
[----:B------:R-:W-:Y:S01]  /*0940*/  LOP3.LUT R0, R0, 0x7f800000, RZ, 0xfc, !PT ;  /* 0x7f80000000007812 */ /* 0x000fe200078efcff */
[----:B------:R-:W-:Y:S06]  /*0950*/  BRA `(.L_x_13) ;  /* 0x0000000000287947 */ /* 0x000fec0003800000 */
.L_x_11:
[----:B------:R-:W-:Y:S01]  /*0960*/  IMAD R0, R10, 0x800000, R0 ;  /* 0x008000000a007824 */ /* 0x000fe200078e0200 */
[----:B------:R-:W-:Y:S06]  /*0970*/  BRA `(.L_x_13) ;  /* 0x0000000000207947 */ /* 0x000fec0003800000 */
.L_x_10:
[----:B------:R-:W-:-:S04]  /*0980*/  LOP3.LUT R0, R12, 0x80000000, R11, 0x48, !PT ;  /* 0x800000000c007812 */ /* 0x000fc800078e480b */
[----:B------:R-:W-:Y:S01]  /*0990*/  LOP3.LUT R0, R0, 0x7f800000, RZ, 0xfc, !PT ;  /* 0x7f80000000007812 */ /* 0x000fe200078efcff */
[----:B------:R-:W-:Y:S06]  /*09a0*/  BRA `(.L_x_13) ;  /* 0x0000000000147947 */ /* 0x000fec0003800000 */
.L_x_9:
[----:B------:R-:W-:Y:S01]  /*09b0*/  LOP3.LUT R0, R12, 0x80000000, R11, 0x48, !PT ;  /* 0x800000000c007812 */ /* 0x000fe200078e480b */
[----:B------:R-:W-:Y:S06]  /*09c0*/  BRA `(.L_x_13) ;  /* 0x00000000000c7947 */ /* 0x000fec0003800000 */
.L_x_8:
[----:B------:R-:W0:Y:S01]  /*09d0*/  MUFU.RSQ R0, -QNAN ;  /* 0xffc0000000007908 */ /* 0x000e220000001400 */
[----:B------:R-:W-:Y:S05]  /*09e0*/  BRA `(.L_x_13) ;  /* 0x0000000000047947 */ /* 0x000fea0003800000 */
.L_x_7:
[----:B------:R-:W-:-:S07]  /*09f0*/  FADD.FTZ R0, R0, R3 ;  /* 0x0000000300007221 */ /* 0x000fce0000010000 */
.L_x_13:
[----:B------:R-:W-:-:S04]  /*0a00*/  IMAD.MOV.U32 R9, RZ, RZ, 0x0 ;  /* 0x00000000ff097424 */ /* 0x000fc800078e00ff */
[----:B0-----:R-:W-:Y:S05]  /*0a10*/  RET.REL.NODEC R8 `(_Z11hist_kernelPfiPiiii) ;  /* 0xfffffff408787950 */ /* 0x001fea0003c3ffff */
.L_x_14:
[----:B------:R-:W-:-:S00]  /*0a20*/  BRA `(.L_x_14) ;  /* 0xfffffffc00fc7947 */ /* 0x000fc0000383ffff */
[----:B------:R-:W-:-:S00]  /*0a30*/  NOP ;  /* 0x0000000000007918 */ /* 0x000fc00000000000 */
        /* <DEDUP_REMOVED lines=12> */
.L_x_15:


//--------------------- .nv.shared.reserved.0     --------------------------
	.section	.nv.shared.reserved.0,"aw",@nobits
	.weak		__nv_reservedSMEM_offset_0_alias
	.size		__nv_reservedSMEM_offset_0_alias, 0, 64
	.other		__nv_reservedSMEM_offset_0_alias,@"STO_CUDA_RESERVED_SHARED STV_DEFAULT"
__nv_reservedSMEM_offset_0_alias:
	.zero		0
	.zero		64


//--------------------- .nv.constant0._Z11hist_kernelPfiPiiii --------------------------
	.section	.nv.constant0._Z11hist_kernelPfiPiiii,"a",@progbits
	.sectionflags	@""
	.align	4
.nv.constant0._Z11hist_kernelPfiPiiii:
	.zero		932


//--------------------- SYMBOLS --------------------------

	.type		.nv.reservedSmem.offset0,@object
	.size		.nv.reservedSmem.offset0,0x4
